//
// Generated by NVIDIA NVVM Compiler
//
// Compiler Build ID: CL-36424714
// Cuda compilation tools, release 13.0, V13.0.88
// Based on NVVM 20.0.0
//

.version 9.0
.target sm_100
.address_size 64

	// .globl	_Z17heat_distributionPiS_ii

.visible .entry _Z17heat_distributionPiS_ii(
	.param .u64 .ptr .align 1 _Z17heat_distributionPiS_ii_param_0,
	.param .u64 .ptr .align 1 _Z17heat_distributionPiS_ii_param_1,
	.param .u32 _Z17heat_distributionPiS_ii_param_2,
	.param .u32 _Z17heat_distributionPiS_ii_param_3
)
{
	.reg .pred 	%p<12>;
	.reg .b32 	%r<64>;
	.reg .b64 	%rd<12>;
	.reg .b64 	%fd<11>;

	ld.param.u64 	%rd5, [_Z17heat_distributionPiS_ii_param_0];
	ld.param.u64 	%rd6, [_Z17heat_distributionPiS_ii_param_1];
	ld.param.u32 	%r8, [_Z17heat_distributionPiS_ii_param_2];
	ld.param.u32 	%r9, [_Z17heat_distributionPiS_ii_param_3];
	setp.lt.s32 	%p5, %r9, 1;
	@%p5 bra 	$L__BB0_11;
	cvta.to.global.u64 	%rd7, %rd5;
	cvta.to.global.u64 	%rd8, %rd6;
	mov.u32 	%r10, %ctaid.x;
	setp.eq.s32 	%p6, %r10, 0;
	mov.u32 	%r11, %tid.x;
	setp.eq.s32 	%p7, %r11, 0;
	or.pred  	%p1, %p6, %p7;
	add.s32 	%r12, %r8, -1;
	max.u32 	%r13, %r10, %r11;
	setp.ge.u32 	%p2, %r13, %r12;
	mad.lo.s32 	%r14, %r8, %r10, %r11;
	sub.s32 	%r15, %r14, %r8;
	mul.wide.s32 	%rd9, %r15, 4;
	add.s64 	%rd1, %rd7, %rd9;
	mul.wide.s32 	%rd10, %r8, 4;
	add.s64 	%rd2, %rd1, %rd10;
	add.s64 	%rd3, %rd2, %rd10;
	mul.wide.s32 	%rd11, %r14, 4;
	add.s64 	%rd4, %rd8, %rd11;
	and.b32  	%r1, %r9, 3;
	setp.lt.u32 	%p8, %r9, 4;
	@%p8 bra 	$L__BB0_6;
	or.pred  	%p3, %p1, %p2;
	and.b32  	%r16, %r9, 2147483644;
	neg.s32 	%r62, %r16;
$L__BB0_3:
	@%p3 bra 	$L__BB0_5;
	ld.global.u32 	%r17, [%rd1];
	ld.global.u32 	%r18, [%rd2+-4];
	add.s32 	%r19, %r18, %r17;
	ld.global.u32 	%r20, [%rd2+4];
	add.s32 	%r21, %r19, %r20;
	ld.global.u32 	%r22, [%rd3];
	add.s32 	%r23, %r21, %r22;
	cvt.rn.f64.s32 	%fd1, %r23;
	mul.f64 	%fd2, %fd1, 0d3FD0000000000000;
	cvt.rzi.s32.f64 	%r24, %fd2;
	st.global.u32 	[%rd4], %r24;
	bar.sync 	0;
	ld.global.u32 	%r25, [%rd4];
	st.global.u32 	[%rd2], %r25;
	bar.sync 	0;
	ld.global.u32 	%r26, [%rd1];
	ld.global.u32 	%r27, [%rd2+-4];
	add.s32 	%r28, %r27, %r26;
	ld.global.u32 	%r29, [%rd2+4];
	add.s32 	%r30, %r28, %r29;
	ld.global.u32 	%r31, [%rd3];
	add.s32 	%r32, %r30, %r31;
	cvt.rn.f64.s32 	%fd3, %r32;
	mul.f64 	%fd4, %fd3, 0d3FD0000000000000;
	cvt.rzi.s32.f64 	%r33, %fd4;
	st.global.u32 	[%rd4], %r33;
	bar.sync 	0;
	ld.global.u32 	%r34, [%rd4];
	st.global.u32 	[%rd2], %r34;
	bar.sync 	0;
	ld.global.u32 	%r35, [%rd1];
	ld.global.u32 	%r36, [%rd2+-4];
	add.s32 	%r37, %r36, %r35;
	ld.global.u32 	%r38, [%rd2+4];
	add.s32 	%r39, %r37, %r38;
	ld.global.u32 	%r40, [%rd3];
	add.s32 	%r41, %r39, %r40;
	cvt.rn.f64.s32 	%fd5, %r41;
	mul.f64 	%fd6, %fd5, 0d3FD0000000000000;
	cvt.rzi.s32.f64 	%r42, %fd6;
	st.global.u32 	[%rd4], %r42;
	bar.sync 	0;
	ld.global.u32 	%r43, [%rd4];
	st.global.u32 	[%rd2], %r43;
	bar.sync 	0;
	ld.global.u32 	%r44, [%rd1];
	ld.global.u32 	%r45, [%rd2+-4];
	add.s32 	%r46, %r45, %r44;
	ld.global.u32 	%r47, [%rd2+4];
	add.s32 	%r48, %r46, %r47;
	ld.global.u32 	%r49, [%rd3];
	add.s32 	%r50, %r48, %r49;
	cvt.rn.f64.s32 	%fd7, %r50;
	mul.f64 	%fd8, %fd7, 0d3FD0000000000000;
	cvt.rzi.s32.f64 	%r51, %fd8;
	st.global.u32 	[%rd4], %r51;
	bar.sync 	0;
	ld.global.u32 	%r52, [%rd4];
	st.global.u32 	[%rd2], %r52;
	bar.sync 	0;
$L__BB0_5:
	add.s32 	%r62, %r62, 4;
	setp.ne.s32 	%p9, %r62, 0;
	@%p9 bra 	$L__BB0_3;
$L__BB0_6:
	setp.eq.s32 	%p10, %r1, 0;
	@%p10 bra 	$L__BB0_11;
	or.pred  	%p4, %p1, %p2;
	neg.s32 	%r63, %r1;
$L__BB0_8:
	.pragma "nounroll";
	@%p4 bra 	$L__BB0_10;
	ld.global.u32 	%r53, [%rd1];
	ld.global.u32 	%r54, [%rd2+-4];
	add.s32 	%r55, %r54, %r53;
	ld.global.u32 	%r56, [%rd2+4];
	add.s32 	%r57, %r55, %r56;
	ld.global.u32 	%r58, [%rd3];
	add.s32 	%r59, %r57, %r58;
	cvt.rn.f64.s32 	%fd9, %r59;
	mul.f64 	%fd10, %fd9, 0d3FD0000000000000;
	cvt.rzi.s32.f64 	%r60, %fd10;
	st.global.u32 	[%rd4], %r60;
	bar.sync 	0;
	ld.global.u32 	%r61, [%rd4];
	st.global.u32 	[%rd2], %r61;
	bar.sync 	0;
$L__BB0_10:
	add.s32 	%r63, %r63, 1;
	setp.ne.s32 	%p11, %r63, 0;
	@%p11 bra 	$L__BB0_8;
$L__BB0_11:
	ret;

}


// ===== COMPILED SASS (sm_100) =====

	.target	sm_100

	.elftype	@"ET_EXEC"


//--------------------- .note.nv.tkinfo           --------------------------
	.section	.note.nv.tkinfo,"",@"SHT_NOTE"
	.sectionflags	@"SHF_NOTE_NV_TKINFO"
	.tkinfo
        /*0018*/ 	.word	0x00000002
        /*0030*/ 	.string	""
        /*0030*/ 	.string	"ptxas"
        /*0030*/ 	.string	"Cuda compilation tools, release 13.0, V13.0.88"
        /*0030*/ 	.string	"Build cuda_13.0.r13.0/compiler.36424714_0"
        /*0030*/ 	.string	"-arch sm_100 -m 64 "



//--------------------- .note.nv.cuinfo           --------------------------
	.section	.note.nv.cuinfo,"",@"SHT_NOTE"
	.sectionflags	@"SHF_NOTE_NV_CUINFO"
        /*0018*/ 	.short	0x0002
        /*001a*/ 	.short	0x0064
        /*001c*/ 	.short	0x0082
	.zero		2


//--------------------- .nv.info                  --------------------------
	.section	.nv.info,"",@"SHT_CUDA_INFO"
	.align	4


	//----- nvinfo : EIATTR_REGCOUNT
	.align		4
        /*0000*/ 	.byte	0x04, 0x2f
        /*0002*/ 	.short	(.L_1 - .L_0)
	.align		4
.L_0:
        /*0004*/ 	.word	index@(_Z17heat_distributionPiS_ii)
        /*0008*/ 	.word	0x00000016


	//----- nvinfo : EIATTR_FRAME_SIZE
	.align		4
.L_1:
        /*000c*/ 	.byte	0x04, 0x11
        /*000e*/ 	.short	(.L_3 - .L_2)
	.align		4
.L_2:
        /*0010*/ 	.word	index@(_Z17heat_distributionPiS_ii)
        /*0014*/ 	.word	0x00000000


	//----- nvinfo : EIATTR_MIN_STACK_SIZE
	.align		4
.L_3:
        /*0018*/ 	.byte	0x04, 0x12
        /*001a*/ 	.short	(.L_5 - .L_4)
	.align		4
.L_4:
        /*001c*/ 	.word	index@(_Z17heat_distributionPiS_ii)
        /*0020*/ 	.word	0x00000000
.L_5:


//--------------------- .nv.compat                --------------------------
	.section	.nv.compat,"",@"SHT_CUDA_COMPAT_INFO"
	.align	4
        /*0000*/ 	.byte	0x02, 0x09, 0x00, 0x00, 0x02, 0x02, 0x01, 0x00, 0x02, 0x05, 0x05, 0x00, 0x03, 0x07, 0x01, 0x01
        /*0010*/ 	.byte	0x02, 0x03, 0x00, 0x00, 0x02, 0x06, 0x01, 0x00, 0x04, 0x0b, 0x08, 0x00, 0x01, 0x00, 0x00, 0x00
        /*0020*/ 	.byte	0x00, 0x00, 0x00, 0x00


//--------------------- .nv.info._Z17heat_distributionPiS_ii --------------------------
	.section	.nv.info._Z17heat_distributionPiS_ii,"",@"SHT_CUDA_INFO"
	.sectionflags	@""
	.align	4


	//----- nvinfo : EIATTR_CUDA_API_VERSION
	.align		4
        /*0000*/ 	.byte	0x04, 0x37
        /*0002*/ 	.short	(.L_7 - .L_6)
.L_6:
        /*0004*/ 	.word	0x00000082


	//----- nvinfo : EIATTR_KPARAM_INFO
	.align		4
.L_7:
        /*0008*/ 	.byte	0x04, 0x17
        /*000a*/ 	.short	(.L_9 - .L_8)
.L_8:
        /*000c*/ 	.word	0x00000000
        /*0010*/ 	.short	0x0003
        /*0012*/ 	.short	0x0014
        /*0014*/ 	.byte	0x00, 0xf0, 0x11, 0x00


	//----- nvinfo : EIATTR_KPARAM_INFO
	.align		4
.L_9:
        /*0018*/ 	.byte	0x04, 0x17
        /*001a*/ 	.short	(.L_11 - .L_10)
.L_10:
        /*001c*/ 	.word	0x00000000
        /*0020*/ 	.short	0x0002
        /*0022*/ 	.short	0x0010
        /*0024*/ 	.byte	0x00, 0xf0, 0x11, 0x00


	//----- nvinfo : EIATTR_KPARAM_INFO
	.align		4
.L_11:
        /*0028*/ 	.byte	0x04, 0x17
        /*002a*/ 	.short	(.L_13 - .L_12)
.L_12:
        /*002c*/ 	.word	0x00000000
        /*0030*/ 	.short	0x0001
        /*0032*/ 	.short	0x0008
        /*0034*/ 	.byte	0x00, 0xf5, 0x21, 0x00


	//----- nvinfo : EIATTR_KPARAM_INFO
	.align		4
.L_13:
        /*0038*/ 	.byte	0x04, 0x17
        /*003a*/ 	.short	(.L_15 - .L_14)
.L_14:
        /*003c*/ 	.word	0x00000000
        /*0040*/ 	.short	0x0000
        /*0042*/ 	.short	0x0000
        /*0044*/ 	.byte	0x00, 0xf5, 0x21, 0x00


	//----- nvinfo : EIATTR_SPARSE_MMA_MASK
	.align		4
.L_15:
        /*0048*/ 	.byte	0x03, 0x50
        /*004a*/ 	.short	0x0000


	//----- nvinfo : EIATTR_MAXREG_COUNT
	.align		4
        /*004c*/ 	.byte	0x03, 0x1b
        /*004e*/ 	.short	0x00ff


	//----- nvinfo : EIATTR_NUM_BARRIERS
	.align		4
        /*0050*/ 	.byte	0x02, 0x4c
        /*0052*/ 	.byte	0x01
	.zero		1


	//----- nvinfo : EIATTR_MERCURY_ISA_VERSION
	.align		4
        /*0054*/ 	.byte	0x03, 0x5f
        /*0056*/ 	.short	0x0101


	//----- nvinfo : EIATTR_VRC_CTA_INIT_COUNT
	.align		4
        /*0058*/ 	.byte	0x02, 0x4a
	.zero		1
	.zero		1


	//----- nvinfo : EIATTR_EXIT_INSTR_OFFSETS
	.align		4
        /*005c*/ 	.byte	0x04, 0x1c
        /*005e*/ 	.short	(.L_17 - .L_16)


	//   ....[0]....
.L_16:
        /*0060*/ 	.word	0x00000030


	//   ....[1]....
        /*0064*/ 	.word	0x000005a0


	//   ....[2]....
        /*0068*/ 	.word	0x00000700


	//----- nvinfo : EIATTR_CRS_STACK_SIZE
	.align		4
.L_17:
        /*006c*/ 	.byte	0x04, 0x1e
        /*006e*/ 	.short	(.L_19 - .L_18)
.L_18:
        /*0070*/ 	.word	0x00000000


	//----- nvinfo : EIATTR_CBANK_PARAM_SIZE
	.align		4
.L_19:
        /*0074*/ 	.byte	0x03, 0x19
        /*0076*/ 	.short	0x0018


	//----- nvinfo : EIATTR_PARAM_CBANK
	.align		4
        /*0078*/ 	.byte	0x04, 0x0a
        /*007a*/ 	.short	(.L_21 - .L_20)
	.align		4
.L_20:
        /*007c*/ 	.word	index@(.nv.constant0._Z17heat_distributionPiS_ii)
        /*0080*/ 	.short	0x0380
        /*0082*/ 	.short	0x0018


	//----- nvinfo : EIATTR_SW_WAR
	.align		4
.L_21:
        /*0084*/ 	.byte	0x04, 0x36
        /*0086*/ 	.short	(.L_23 - .L_22)
.L_22:
        /*0088*/ 	.word	0x00000008
.L_23:


//--------------------- .nv.callgraph             --------------------------
	.section	.nv.callgraph,"",@"SHT_CUDA_CALLGRAPH"
	.align	4
	.sectionentsize	8
	.align		4
        /*0000*/ 	.word	0x00000000
	.align		4
        /*0004*/ 	.word	0xffffffff
	.align		4
        /*0008*/ 	.word	0x00000000
	.align		4
        /*000c*/ 	.word	0xfffffffe
	.align		4
        /*0010*/ 	.word	0x00000000
	.align		4
        /*0014*/ 	.word	0xfffffffd
	.align		4
        /*0018*/ 	.word	0x00000000
	.align		4
        /*001c*/ 	.word	0xfffffffc


//--------------------- .text._Z17heat_distributionPiS_ii --------------------------
	.section	.text._Z17heat_distributionPiS_ii,"ax",@progbits
	.align	128
        .global         _Z17heat_distributionPiS_ii
        .type           _Z17heat_distributionPiS_ii,@function
        .size           _Z17heat_distributionPiS_ii,(.L_x_6 - _Z17heat_distributionPiS_ii)
        .other          _Z17heat_distributionPiS_ii,@"STO_CUDA_ENTRY STV_DEFAULT"
_Z17heat_distributionPiS_ii:
.text._Z17heat_distributionPiS_ii:
[----:B------:R-:W-:Y:S08]  /*0000*/  LDC R1, c[0x0][0x37c] ;  /* 0x0000df00ff017b82 */ /* 0x000ff00000000800 */
[----:B------:R-:W0:Y:S02]  /*0010*/  LDC R12, c[0x0][0x394] ;  /* 0x0000e500ff0c7b82 */ /* 0x000e240000000800 */
[----:B0-----:R-:W-:-:S13]  /*0020*/  ISETP.GE.AND P0, PT, R12, 0x1, PT ;  /* 0x000000010c00780c */ /* 0x001fda0003f06270 */
[----:B------:R-:W-:Y:S05]  /*0030*/  @!P0 EXIT ;  /* 0x000000000000894d */ /* 0x000fea0003800000 */
[----:B------:R-:W0:Y:S01]  /*0040*/  S2R R10, SR_TID.X ;  /* 0x00000000000a7919 */ /* 0x000e220000002100 */
[----:B------:R-:W1:Y:S01]  /*0050*/  S2UR UR4, SR_CTAID.X ;  /* 0x00000000000479c3 */ /* 0x000e620000002500 */
[C---:B------:R-:W-:Y:S01]  /*0060*/  ISETP.GE.U32.AND P1, PT, R12.reuse, 0x4, PT ;  /* 0x000000040c00780c */ /* 0x040fe20003f26070 */
[----:B------:R-:W2:Y:S01]  /*0070*/  LDCU.64 UR6, c[0x0][0x358] ;  /* 0x00006b00ff0677ac */ /* 0x000ea20008000a00 */
[----:B------:R-:W-:-:S05]  /*0080*/  LOP3.LUT R0, R12, 0x3, RZ, 0xc0, !PT ;  /* 0x000000030c007812 */ /* 0x000fca00078ec0ff */
[----:B------:R-:W1:Y:S08]  /*0090*/  LDC R13, c[0x0][0x390] ;  /* 0x0000e400ff0d7b82 */ /* 0x000e700000000800 */
[----:B------:R-:W3:Y:S08]  /*00a0*/  LDC.64 R2, c[0x0][0x380] ;  /* 0x0000e000ff027b82 */ /* 0x000ef00000000a00 */
[----:B------:R-:W4:Y:S01]  /*00b0*/  LDC.64 R6, c[0x0][0x388] ;  /* 0x0000e200ff067b82 */ /* 0x000f220000000a00 */
[C---:B0-----:R-:W-:Y:S01]  /*00c0*/  ISETP.NE.AND P0, PT, R10.reuse, RZ, PT ;  /* 0x000000ff0a00720c */ /* 0x041fe20003f05270 */
[C---:B-1----:R-:W-:Y:S01]  /*00d0*/  IMAD R9, R13.reuse, UR4, R10 ;  /* 0x000000040d097c24 */ /* 0x042fe2000f8e020a */
[----:B------:R-:W-:Y:S01]  /*00e0*/  VIMNMX.U32 R10, PT, PT, R10, UR4, !PT ;  /* 0x000000040a0a7c48 */ /* 0x000fe2000ffe0000 */
[----:B------:R-:W-:Y:S01]  /*00f0*/  VIADD R11, R13, 0xffffffff ;  /* 0xffffffff0d0b7836 */ /* 0x000fe20000000000 */
[----:B------:R-:W-:Y:S01]  /*0100*/  ISETP.EQ.OR P0, PT, RZ, UR4, !P0 ;  /* 0x00000004ff007c0c */ /* 0x000fe2000c702670 */
[----:B------:R-:W-:-:S04]  /*0110*/  IMAD.IADD R5, R9, 0x1, -R13 ;  /* 0x0000000109057824 */ /* 0x000fc800078e0a0d */
[----:B---3--:R-:W-:-:S04]  /*0120*/  IMAD.WIDE R2, R5, 0x4, R2 ;  /* 0x0000000405027825 */ /* 0x008fc800078e0202 */
[----:B------:R-:W-:-:S04]  /*0130*/  IMAD.WIDE R4, R13, 0x4, R2 ;  /* 0x000000040d047825 */ /* 0x000fc800078e0202 */
[----:B----4-:R-:W-:-:S04]  /*0140*/  IMAD.WIDE R6, R9, 0x4, R6 ;  /* 0x0000000409067825 */ /* 0x010fc800078e0206 */
[----:B------:R-:W-:Y:S01]  /*0150*/  IMAD.WIDE R8, R13, 0x4, R4 ;  /* 0x000000040d087825 */ /* 0x000fe200078e0204 */
[----:B--2---:R-:W-:Y:S06]  /*0160*/  @!P1 BRA `(.L_x_0) ;  /* 0x0000000400089947 */ /* 0x004fec0003800000 */
[----:B------:R-:W-:Y:S01]  /*0170*/  LOP3.LUT R12, R12, 0x7ffffffc, RZ, 0xc0, !PT ;  /* 0x7ffffffc0c0c7812 */ /* 0x000fe200078ec0ff */
[----:B------:R-:W-:Y:S01]  /*0180*/  BSSY.RECONVERGENT B0, `(.L_x_0) ;  /* 0x0000040000007945 */ /* 0x000fe20003800200 */
[----:B------:R-:W-:-:S03]  /*0190*/  ISETP.GE.U32.OR P1, PT, R10, R11, P0 ;  /* 0x0000000b0a00720c */ /* 0x000fc60000726470 */
[----:B------:R-:W-:-:S10]  /*01a0*/  IMAD.MOV R12, RZ, RZ, -R12 ;  /* 0x000000ffff0c7224 */ /* 0x000fd400078e0a0c */
.L_x_2:
[----:B------:R-:W-:-:S05]  /*01b0*/  VIADD R12, R12, 0x4 ;  /* 0x000000040c0c7836 */ /* 0x000fca0000000000 */
[----:B------:R-:W-:Y:S01]  /*01c0*/  ISETP.NE.AND P2, PT, R12, RZ, PT ;  /* 0x000000ff0c00720c */ /* 0x000fe20003f45270 */
[----:B0-----:R-:W-:-:S12]  /*01d0*/  @P1 BRA `(.L_x_1) ;  /* 0x0000000000e41947 */ /* 0x001fd80003800000 */
[----:B------:R-:W2:Y:S04]  /*01e0*/  LDG.E R13, desc[UR6][R2.64] ;  /* 0x00000006020d7981 */ /* 0x000ea8000c1e1900 */
[----:B------:R-:W2:Y:S04]  /*01f0*/  LDG.E R14, desc[UR6][R4.64+-0x4] ;  /* 0xfffffc06040e7981 */ /* 0x000ea8000c1e1900 */
[----:B------:R-:W2:Y:S04]  /*0200*/  LDG.E R15, desc[UR6][R4.64+0x4] ;  /* 0x00000406040f7981 */ /* 0x000ea8000c1e1900 */
[----:B------:R-:W3:Y:S01]  /*0210*/  LDG.E R16, desc[UR6][R8.64] ;  /* 0x0000000608107981 */ /* 0x000ee2000c1e1900 */
[----:B------:R-:W-:Y:S05]  /*0220*/  WARPSYNC.ALL ;  /* 0x0000000000007948 */ /* 0x000fea0003800000 */
[----:B--2---:R-:W-:-:S05]  /*0230*/  IADD3 R13, PT, PT, R15, R14, R13 ;  /* 0x0000000e0f0d7210 */ /* 0x004fca0007ffe00d */
[----:B---3--:R-:W-:-:S04]  /*0240*/  IMAD.IADD R13, R13, 0x1, R16 ;  /* 0x000000010d0d7824 */ /* 0x008fc800078e0210 */
[----:B------:R-:W0:Y:S02]  /*0250*/  I2F.F64 R14, R13 ;  /* 0x0000000d000e7312 */ /* 0x000e240000201c00 */
[----:B0-----:R-:W-:-:S10]  /*0260*/  DMUL R14, R14, 0.25 ;  /* 0x3fd000000e0e7828 */ /* 0x001fd40000000000 */
[----:B------:R-:W0:Y:S02]  /*0270*/  F2I.F64.TRUNC R15, R14 ;  /* 0x0000000e000f7311 */ /* 0x000e24000030d100 */
[----:B0-----:R0:W-:Y:S01]  /*0280*/  STG.E desc[UR6][R6.64], R15 ;  /* 0x0000000f06007986 */ /* 0x0011e2000c101906 */
[----:B------:R-:W-:Y:S06]  /*0290*/  BAR.SYNC.DEFER_BLOCKING 0x0 ;  /* 0x0000000000007b1d */ /* 0x000fec0000010000 */
[----:B------:R-:W2:Y:S04]  /*02a0*/  LDG.E R17, desc[UR6][R6.64] ;  /* 0x0000000606117981 */ /* 0x000ea8000c1e1900 */
[----:B--2---:R1:W-:Y:S01]  /*02b0*/  STG.E desc[UR6][R4.64], R17 ;  /* 0x0000001104007986 */ /* 0x0043e2000c101906 */
[----:B------:R-:W-:Y:S06]  /*02c0*/  BAR.SYNC.DEFER_BLOCKING 0x0 ;  /* 0x0000000000007b1d */ /* 0x000fec0000010000 */
[----:B------:R-:W2:Y:S04]  /*02d0*/  LDG.E R16, desc[UR6][R2.64] ;  /* 0x0000000602107981 */ /* 0x000ea8000c1e1900 */
[----:B------:R-:W2:Y:S04]  /*02e0*/  LDG.E R19, desc[UR6][R4.64+-0x4] ;  /* 0xfffffc0604137981 */ /* 0x000ea8000c1e1900 */
[----:B------:R-:W2:Y:S04]  /*02f0*/  LDG.E R13, desc[UR6][R4.64+0x4] ;  /* 0x00000406040d7981 */ /* 0x000ea8000c1e1900 */
[----:B------:R-:W3:Y:S01]  /*0300*/  LDG.E R18, desc[UR6][R8.64] ;  /* 0x0000000608127981 */ /* 0x000ee2000c1e1900 */
[----:B--2---:R-:W-:-:S05]  /*0310*/  IADD3 R13, PT, PT, R13, R19, R16 ;  /* 0x000000130d0d7210 */ /* 0x004fca0007ffe010 */
[----:B---3--:R-:W-:-:S04]  /*0320*/  IMAD.IADD R13, R13, 0x1, R18 ;  /* 0x000000010d0d7824 */ /* 0x008fc800078e0212 */
[----:B0-----:R-:W0:Y:S02]  /*0330*/  I2F.F64 R14, R13 ;  /* 0x0000000d000e7312 */ /* 0x001e240000201c00 */
[----:B0-----:R-:W-:-:S10]  /*0340*/  DMUL R14, R14, 0.25 ;  /* 0x3fd000000e0e7828 */ /* 0x001fd40000000000 */
[----:B------:R-:W0:Y:S02]  /*0350*/  F2I.F64.TRUNC R15, R14 ;  /* 0x0000000e000f7311 */ /* 0x000e24000030d100 */
[----:B0-----:R0:W-:Y:S01]  /*0360*/  STG.E desc[UR6][R6.64], R15 ;  /* 0x0000000f06007986 */ /* 0x0011e2000c101906 */
[----:B------:R-:W-:Y:S06]  /*0370*/  BAR.SYNC.DEFER_BLOCKING 0x0 ;  /* 0x0000000000007b1d */ /* 0x000fec0000010000 */
[----:B-1----:R-:W2:Y:S04]  /*0380*/  LDG.E R17, desc[UR6][R6.64] ;  /* 0x0000000606117981 */ /* 0x002ea8000c1e1900 */
        /* <DEDUP_REMOVED lines=30> */
.L_x_1:
[----:B------:R-:W-:Y:S05]  /*0570*/  @P2 BRA `(.L_x_2) ;  /* 0xfffffffc000c2947 */ /* 0x000fea000383ffff */
[----:B------:R-:W-:Y:S05]  /*0580*/  BSYNC.RECONVERGENT B0 ;  /* 0x0000000000007941 */ /* 0x000fea0003800200 */
.L_x_0:
[----:B------:R-:W-:-:S13]  /*0590*/  ISETP.NE.AND P1, PT, R0, RZ, PT ;  /* 0x000000ff0000720c */ /* 0x000fda0003f25270 */
[----:B------:R-:W-:Y:S05]  /*05a0*/  @!P1 EXIT ;  /* 0x000000000000994d */ /* 0x000fea0003800000 */
[----:B------:R-:W-:Y:S01]  /*05b0*/  ISETP.GE.U32.OR P0, PT, R10, R11, P0 ;  /* 0x0000000b0a00720c */ /* 0x000fe20000706470 */
[----:B------:R-:W-:-:S12]  /*05c0*/  IMAD.MOV R0, RZ, RZ, -R0 ;  /* 0x000000ffff007224 */ /* 0x000fd800078e0a00 */
.L_x_4:
[----:B------:R-:W-:-:S05]  /*05d0*/  VIADD R0, R0, 0x1 ;  /* 0x0000000100007836 */ /* 0x000fca0000000000 */
[----:B------:R-:W-:Y:S01]  /*05e0*/  ISETP.NE.AND P1, PT, R0, RZ, PT ;  /* 0x000000ff0000720c */ /* 0x000fe20003f25270 */
[----:B-1----:R-:W-:-:S12]  /*05f0*/  @P0 BRA `(.L_x_3) ;  /* 0x00000000003c0947 */ /* 0x002fd80003800000 */
[----:B------:R-:W2:Y:S04]  /*0600*/  LDG.E R10, desc[UR6][R2.64] ;  /* 0x00000006020a7981 */ /* 0x000ea8000c1e1900 */
[----:B------:R-:W2:Y:S04]  /*0610*/  LDG.E R11, desc[UR6][R4.64+-0x4] ;  /* 0xfffffc06040b7981 */ /* 0x000ea8000c1e1900 */
[----:B------:R-:W2:Y:S04]  /*0620*/  LDG.E R12, desc[UR6][R4.64+0x4] ;  /* 0x00000406040c7981 */ /* 0x000ea8000c1e1900 */
[----:B------:R-:W3:Y:S01]  /*0630*/  LDG.E R13, desc[UR6][R8.64] ;  /* 0x00000006080d7981 */ /* 0x000ee2000c1e1900 */
[----:B------:R-:W-:Y:S05]  /*0640*/  WARPSYNC.ALL ;  /* 0x0000000000007948 */ /* 0x000fea0003800000 */
[----:B--2---:R-:W-:-:S05]  /*0650*/  IADD3 R10, PT, PT, R12, R11, R10 ;  /* 0x0000000b0c0a7210 */ /* 0x004fca0007ffe00a */
[----:B---3--:R-:W-:-:S04]  /*0660*/  IMAD.IADD R13, R10, 0x1, R13 ;  /* 0x000000010a0d7824 */ /* 0x008fc800078e020d */
[----:B------:R-:W1:Y:S02]  /*0670*/  I2F.F64 R10, R13 ;  /* 0x0000000d000a7312 */ /* 0x000e640000201c00 */
[----:B-1----:R-:W-:-:S10]  /*0680*/  DMUL R10, R10, 0.25 ;  /* 0x3fd000000a0a7828 */ /* 0x002fd40000000000 */
[----:B------:R-:W1:Y:S02]  /*0690*/  F2I.F64.TRUNC R11, R10 ;  /* 0x0000000a000b7311 */ /* 0x000e64000030d100 */
[----:B-1----:R1:W-:Y:S01]  /*06a0*/  STG.E desc[UR6][R6.64], R11 ;  /* 0x0000000b06007986 */ /* 0x0023e2000c101906 */
[----:B------:R-:W-:Y:S06]  /*06b0*/  BAR.SYNC.DEFER_BLOCKING 0x0 ;  /* 0x0000000000007b1d */ /* 0x000fec0000010000 */
[----:B0-----:R-:W2:Y:S04]  /*06c0*/  LDG.E R15, desc[UR6][R6.64] ;  /* 0x00000006060f7981 */ /* 0x001ea8000c1e1900 */
[----:B--2---:R1:W-:Y:S01]  /*06d0*/  STG.E desc[UR6][R4.64], R15 ;  /* 0x0000000f04007986 */ /* 0x0043e2000c101906 */
[----:B------:R-:W-:Y:S06]  /*06e0*/  BAR.SYNC.DEFER_BLOCKING 0x0 ;  /* 0x0000000000007b1d */ /* 0x000fec0000010000 */
.L_x_3:
[----:B------:R-:W-:Y:S05]  /*06f0*/  @P1 BRA `(.L_x_4) ;  /* 0xfffffffc00b41947 */ /* 0x000fea000383ffff */
[----:B------:R-:W-:Y:S05]  /*0700*/  EXIT ;  /* 0x000000000000794d */ /* 0x000fea0003800000 */
.L_x_5:
[----:B------:R-:W-:-:S00]  /*0710*/  BRA `(.L_x_5) ;  /* 0xfffffffc00fc7947 */ /* 0x000fc0000383ffff */
[----:B------:R-:W-:-:S00]  /*0720*/  NOP ;  /* 0x0000000000007918 */ /* 0x000fc00000000000 */
        /* <DEDUP_REMOVED lines=13> */
.L_x_6:


//--------------------- .nv.shared.reserved.0     --------------------------
	.section	.nv.shared.reserved.0,"aw",@nobits
	.weak		__nv_reservedSMEM_offset_0_alias
	.size		__nv_reservedSMEM_offset_0_alias, 0, 64
	.other		__nv_reservedSMEM_offset_0_alias,@"STO_CUDA_RESERVED_SHARED STV_DEFAULT"
__nv_reservedSMEM_offset_0_alias:
	.zero		0
	.zero		64


//--------------------- .nv.constant0._Z17heat_distributionPiS_ii --------------------------
	.section	.nv.constant0._Z17heat_distributionPiS_ii,"a",@progbits
	.sectionflags	@""
	.align	4
.nv.constant0._Z17heat_distributionPiS_ii:
	.zero		920


//--------------------- SYMBOLS --------------------------

	.type		.nv.reservedSmem.offset0,@object
	.size		.nv.reservedSmem.offset0,0x4
